	.headerflags	@"EF_CUDA_TEXMODE_UNIFIED EF_CUDA_64BIT_ADDRESS EF_CUDA_ACCELERATORS EF_CUDA_SM90 EF_CUDA_VIRTUAL_SM(EF_CUDA_SM90)"
	.elftype	@"ET_EXEC"


//--------------------- .nv.info                  --------------------------
	.section	.nv.info,"",@"SHT_CUDA_INFO"
	.align	4


	//----- nvinfo : EIATTR_REGCOUNT
	.align		4
        /*0000*/ 	.byte	0x04, 0x2f
        /*0002*/ 	.short	(.L_1 - .L_0)
	.align		4
.L_0:
        /*0004*/ 	.word	index@(triton_poi_fused_constant_pad_nd_32)
        /*0008*/ 	.word	0x00000012


	//----- nvinfo : EIATTR_MIN_STACK_SIZE
	.align		4
.L_1:
        /*000c*/ 	.byte	0x04, 0x12
        /*000e*/ 	.short	(.L_3 - .L_2)
	.align		4
.L_2:
        /*0010*/ 	.word	index@(triton_poi_fused_constant_pad_nd_32)
        /*0014*/ 	.word	0x00000000


	//----- nvinfo : EIATTR_FRAME_SIZE
	.align		4
.L_3:
        /*0018*/ 	.byte	0x04, 0x11
        /*001a*/ 	.short	(.L_5 - .L_4)
	.align		4
.L_4:
        /*001c*/ 	.word	index@(triton_poi_fused_constant_pad_nd_32)
        /*0020*/ 	.word	0x00000000


	//----- nvinfo : EIATTR_MIN_STACK_SIZE
	.align		4
.L_5:
        /*0024*/ 	.byte	0x04, 0x12
        /*0026*/ 	.short	(.L_7 - .L_6)
	.align		4
.L_6:
        /*0028*/ 	.word	index@(triton_poi_fused_constant_pad_nd_32)
        /*002c*/ 	.word	0x00000000
.L_7:


//--------------------- .nv.info.triton_poi_fused_constant_pad_nd_32 --------------------------
	.section	.nv.info.triton_poi_fused_constant_pad_nd_32,"",@"SHT_CUDA_INFO"
	.sectionflags	@""
	.align	4


	//----- nvinfo : EIATTR_CUDA_API_VERSION
	.align		4
        /*0000*/ 	.byte	0x04, 0x37
        /*0002*/ 	.short	(.L_9 - .L_8)
.L_8:
        /*0004*/ 	.word	0x0000007c


	//----- nvinfo : EIATTR_KPARAM_INFO
	.align		4
.L_9:
        /*0008*/ 	.byte	0x04, 0x17
        /*000a*/ 	.short	(.L_11 - .L_10)
.L_10:
        /*000c*/ 	.word	0x00000000
        /*0010*/ 	.short	0x0002
        /*0012*/ 	.short	0x0010
        /*0014*/ 	.byte	0x00, 0xf0, 0x11, 0x00


	//----- nvinfo : EIATTR_KPARAM_INFO
	.align		4
.L_11:
        /*0018*/ 	.byte	0x04, 0x17
        /*001a*/ 	.short	(.L_13 - .L_12)
.L_12:
        /*001c*/ 	.word	0x00000000
        /*0020*/ 	.short	0x0001
        /*0022*/ 	.short	0x0008
        /*0024*/ 	.byte	0x00, 0xf4, 0x21, 0x00


	//----- nvinfo : EIATTR_KPARAM_INFO
	.align		4
.L_13:
        /*0028*/ 	.byte	0x04, 0x17
        /*002a*/ 	.short	(.L_15 - .L_14)
.L_14:
        /*002c*/ 	.word	0x00000000
        /*0030*/ 	.short	0x0000
        /*0032*/ 	.short	0x0000
        /*0034*/ 	.byte	0x00, 0xf4, 0x21, 0x00


	//----- nvinfo : EIATTR_SPARSE_MMA_MASK
	.align		4
.L_15:
        /*0038*/ 	.byte	0x03, 0x50
        /*003a*/ 	.short	0x0000


	//----- nvinfo : EIATTR_MAXREG_COUNT
	.align		4
        /*003c*/ 	.byte	0x03, 0x1b
        /*003e*/ 	.short	0x00ff


	//----- nvinfo : EIATTR_EXIT_INSTR_OFFSETS
	.align		4
        /*0040*/ 	.byte	0x04, 0x1c
        /*0042*/ 	.short	(.L_17 - .L_16)


	//   ....[0]....
.L_16:
        /*0044*/ 	.word	0x000004b0


	//----- nvinfo : EIATTR_REQNTID
	.align		4
.L_17:
        /*0048*/ 	.byte	0x04, 0x10
        /*004a*/ 	.short	(.L_19 - .L_18)
.L_18:
        /*004c*/ 	.word	0x00000080
        /*0050*/ 	.word	0x00000001
        /*0054*/ 	.word	0x00000001


	//----- nvinfo : EIATTR_CBANK_PARAM_SIZE
	.align		4
.L_19:
        /*0058*/ 	.byte	0x03, 0x19
        /*005a*/ 	.short	0x0014


	//----- nvinfo : EIATTR_PARAM_CBANK
	.align		4
        /*005c*/ 	.byte	0x04, 0x0a
        /*005e*/ 	.short	(.L_21 - .L_20)
	.align		4
.L_20:
        /*0060*/ 	.word	index@(.nv.constant0.triton_poi_fused_constant_pad_nd_32)
        /*0064*/ 	.short	0x0210
        /*0066*/ 	.short	0x0014


	//----- nvinfo : EIATTR_SW_WAR
	.align		4
.L_21:
        /*0068*/ 	.byte	0x04, 0x36
        /*006a*/ 	.short	(.L_23 - .L_22)
.L_22:
        /*006c*/ 	.word	0x00000008
.L_23:


//--------------------- .nv.callgraph             --------------------------
	.section	.nv.callgraph,"",@"SHT_CUDA_CALLGRAPH"
	.align	4
	.sectionentsize	8
	.align		4
        /*0000*/ 	.word	0x00000000
	.align		4
        /*0004*/ 	.word	0xffffffff
	.align		4
        /*0008*/ 	.word	0x00000000
	.align		4
        /*000c*/ 	.word	0xfffffffe
	.align		4
        /*0010*/ 	.word	0x00000000
	.align		4
        /*0014*/ 	.word	0xfffffffd
	.align		4
        /*0018*/ 	.word	0x00000000
	.align		4
        /*001c*/ 	.word	0xfffffffc


//--------------------- .text.triton_poi_fused_constant_pad_nd_32 --------------------------
	.section	.text.triton_poi_fused_constant_pad_nd_32,"ax",@progbits
	.align	128
        .global         triton_poi_fused_constant_pad_nd_32
        .type           triton_poi_fused_constant_pad_nd_32,@function
        .size           triton_poi_fused_constant_pad_nd_32,(.L_x_1 - triton_poi_fused_constant_pad_nd_32)
        .other          triton_poi_fused_constant_pad_nd_32,@"STO_CUDA_ENTRY STV_DEFAULT"
triton_poi_fused_constant_pad_nd_32:
.text.triton_poi_fused_constant_pad_nd_32:
[----:B------:R-:W-:Y:S01]  /*0000*/  LDC R1, c[0x0][0x28] ;  /* 0x00000a00ff017b82 */ /* 0x000fe20000000800 */
[----:B------:R-:W1:Y:S01]  /*0010*/  S2R R0, SR_TID.X ;  /* 0x0000000000007919 */ /* 0x000e620000002100 */
[----:B------:R-:W-:Y:S01]  /*0020*/  ULDC.64 UR4, c[0x0][0x210] ;  /* 0x0000840000047ab9 */ /* 0x000fe20000000a00 */
[----:B------:R-:W2:Y:S01]  /*0030*/  S2R R3, SR_CTAID.X ;  /* 0x0000000000037919 */ /* 0x000ea20000002500 */
[----:B-1----:R-:W-:-:S05]  /*0040*/  IMAD.SHL.U32 R0, R0, 0x4, RZ ;  /* 0x0000000400007824 */ /* 0x002fca00078e00ff */
[----:B------:R-:W-:-:S05]  /*0050*/  LOP3.LUT R0, R0, 0x1fc, RZ, 0xc0, !PT ;  /* 0x000001fc00007812 */ /* 0x000fca00078ec0ff */
[----:B--2---:R-:W-:-:S04]  /*0060*/  IMAD R0, R3, 0x400, R0 ;  /* 0x0000040003007824 */ /* 0x004fc800078e0200 */
[----:B------:R-:W-:-:S04]  /*0070*/  IMAD.HI R3, R0, 0x66666667, RZ ;  /* 0x6666666700037827 */ /* 0x000fc800078e02ff */
[----:B------:R-:W-:Y:S01]  /*0080*/  VIADD R2, R0, 0x200 ;  /* 0x0000020000027836 */ /* 0x000fe20000000000 */
[----:B------:R-:W-:-:S03]  /*0090*/  SHF.R.U32.HI R4, RZ, 0x1f, R3 ;  /* 0x0000001fff047819 */ /* 0x000fc60000011603 */
[----:B------:R-:W-:Y:S01]  /*00a0*/  IMAD.HI R5, R2, 0x66666667, RZ ;  /* 0x6666666702057827 */ /* 0x000fe200078e02ff */
[CC--:B------:R-:W-:Y:S02]  /*00b0*/  LEA.HI.SX32 R7, R3.reuse, R4.reuse, 0x16 ;  /* 0x0000000403077211 */ /* 0x0c0fe400078fb2ff */
[-C--:B------:R-:W-:Y:S02]  /*00c0*/  LEA.HI.SX32 R8, R3, R4.reuse, 0x1a ;  /* 0x0000000403087211 */ /* 0x080fe400078fd2ff */
[----:B------:R-:W-:Y:S02]  /*00d0*/  SHF.R.U32.HI R6, RZ, 0x1f, R5 ;  /* 0x0000001fff067819 */ /* 0x000fe40000011605 */
[----:B------:R-:W-:Y:S02]  /*00e0*/  LEA.HI R10, R7, R7, RZ, 0x4 ;  /* 0x00000007070a7211 */ /* 0x000fe400078f20ff */
[----:B------:R-:W-:Y:S02]  /*00f0*/  LEA.HI.SX32 R3, R3, R4, 0x12 ;  /* 0x0000000403037211 */ /* 0x000fe400078f92ff */
[----:B------:R-:W-:-:S02]  /*0100*/  LEA.HI R11, R8, R8, RZ, 0x4 ;  /* 0x00000008080b7211 */ /* 0x000fc400078f20ff */
[-C--:B------:R-:W-:Y:S01]  /*0110*/  LEA.HI.SX32 R9, R5, R6.reuse, 0x16 ;  /* 0x0000000605097211 */ /* 0x080fe200078fb2ff */
[----:B------:R-:W-:Y:S01]  /*0120*/  IMAD R3, R3, 0x2800, RZ ;  /* 0x0000280003037824 */ /* 0x000fe200078e02ff */
[CC--:B------:R-:W-:Y:S02]  /*0130*/  LEA.HI.SX32 R4, R5.reuse, R6.reuse, 0x12 ;  /* 0x0000000605047211 */ /* 0x0c0fe400078f92ff */
[----:B------:R-:W-:Y:S01]  /*0140*/  LEA.HI.SX32 R5, R5, R6, 0x1a ;  /* 0x0000000605057211 */ /* 0x000fe200078fd2ff */
[----:B------:R-:W-:Y:S01]  /*0150*/  IMAD R2, R9, -0xa00, R2 ;  /* 0xfffff60009027824 */ /* 0x000fe200078e0202 */
[----:B------:R-:W-:Y:S01]  /*0160*/  LOP3.LUT R10, R10, 0xfffffff0, RZ, 0xc0, !PT ;  /* 0xfffffff00a0a7812 */ /* 0x000fe200078ec0ff */
[----:B------:R-:W-:Y:S01]  /*0170*/  IMAD R4, R4, 0x2800, RZ ;  /* 0x0000280004047824 */ /* 0x000fe200078e02ff */
[----:B------:R-:W-:Y:S02]  /*0180*/  LOP3.LUT R11, R11, 0xfffffff0, RZ, 0xc0, !PT ;  /* 0xfffffff00b0b7812 */ /* 0x000fe400078ec0ff */
[----:B------:R-:W-:Y:S01]  /*0190*/  LEA.HI R12, R9, R9, RZ, 0x4 ;  /* 0x00000009090c7211 */ /* 0x000fe200078f20ff */
[----:B------:R-:W-:Y:S01]  /*01a0*/  IMAD.IADD R10, R7, 0x1, -R10 ;  /* 0x00000001070a7824 */ /* 0x000fe200078e0a0a */
[----:B------:R-:W-:Y:S01]  /*01b0*/  LEA.HI R6, R5, R5, RZ, 0x4 ;  /* 0x0000000505067211 */ /* 0x000fe200078f20ff */
[----:B------:R-:W-:Y:S01]  /*01c0*/  IMAD R7, R7, -0xa00, R0 ;  /* 0xfffff60007077824 */ /* 0x000fe200078e0200 */
[----:B------:R-:W-:-:S02]  /*01d0*/  IADD3 R11, R8, -0x4, -R11 ;  /* 0xfffffffc080b7810 */ /* 0x000fc40007ffe80b */
[----:B------:R-:W-:Y:S02]  /*01e0*/  LOP3.LUT R12, R12, 0xfffffff0, RZ, 0xc0, !PT ;  /* 0xfffffff00c0c7812 */ /* 0x000fe400078ec0ff */
[----:B------:R-:W-:Y:S01]  /*01f0*/  LOP3.LUT R8, R6, 0xfffffff0, RZ, 0xc0, !PT ;  /* 0xfffffff006087812 */ /* 0x000fe200078ec0ff */
[C---:B------:R-:W-:Y:S01]  /*0200*/  VIADD R6, R10.reuse, 0xfffffffc ;  /* 0xfffffffc0a067836 */ /* 0x040fe20000000000 */
[----:B------:R-:W-:Y:S01]  /*0210*/  SHF.R.S32.HI R14, RZ, 0x1f, R4 ;  /* 0x0000001fff0e7819 */ /* 0x000fe20000011404 */
[----:B------:R-:W-:Y:S01]  /*0220*/  IMAD R10, R10, 0x500, RZ ;  /* 0x000005000a0a7824 */ /* 0x000fe200078e02ff */
[----:B------:R-:W-:Y:S01]  /*0230*/  IADD3 R8, R5, -0x4, -R8 ;  /* 0xfffffffc05087810 */ /* 0x000fe20007ffe808 */
[----:B------:R-:W-:Y:S01]  /*0240*/  IMAD.IADD R12, R9, 0x1, -R12 ;  /* 0x00000001090c7824 */ /* 0x000fe200078e0a0c */
[----:B------:R-:W-:Y:S02]  /*0250*/  LOP3.LUT R6, R6, R11, RZ, 0xfc, !PT ;  /* 0x0000000b06067212 */ /* 0x000fe400078efcff */
[--C-:B------:R-:W-:Y:S01]  /*0260*/  SHF.R.S32.HI R9, RZ, 0x1f, R3.reuse ;  /* 0x0000001fff097819 */ /* 0x100fe20000011403 */
[----:B------:R-:W-:Y:S01]  /*0270*/  IMAD R5, R12, 0x500, RZ ;  /* 0x000005000c057824 */ /* 0x000fe200078e02ff */
[----:B------:R-:W-:Y:S01]  /*0280*/  IADD3 R11, P0, P1, R10, R7, R3 ;  /* 0x000000070a0b7210 */ /* 0x000fe2000791e003 */
[----:B------:R-:W-:Y:S01]  /*0290*/  VIADD R3, R12, 0xfffffffc ;  /* 0xfffffffc0c037836 */ /* 0x000fe20000000000 */
[----:B------:R-:W-:-:S02]  /*02a0*/  SHF.R.S32.HI R7, RZ, 0x1f, R7 ;  /* 0x0000001fff077819 */ /* 0x000fc40000011407 */
[----:B------:R-:W-:Y:S02]  /*02b0*/  SHF.R.S32.HI R10, RZ, 0x1f, R10 ;  /* 0x0000001fff0a7819 */ /* 0x000fe4000001140a */
[----:B------:R-:W-:Y:S02]  /*02c0*/  IADD3 R4, P2, P3, R5, R2, R4 ;  /* 0x0000000205047210 */ /* 0x000fe40007b5e004 */
[----:B------:R-:W-:Y:S02]  /*02d0*/  LOP3.LUT R3, R3, R8, RZ, 0xfc, !PT ;  /* 0x0000000803037212 */ /* 0x000fe400078efcff */
[----:B------:R-:W-:Y:S02]  /*02e0*/  SHF.R.S32.HI R2, RZ, 0x1f, R2 ;  /* 0x0000001fff027819 */ /* 0x000fe40000011402 */
[----:B------:R-:W-:Y:S02]  /*02f0*/  SHF.R.S32.HI R5, RZ, 0x1f, R5 ;  /* 0x0000001fff057819 */ /* 0x000fe40000011405 */
[----:B------:R-:W-:-:S02]  /*0300*/  IADD3.X R10, R10, R7, R9, P0, P1 ;  /* 0x000000070a0a7210 */ /* 0x000fc400007e2409 */
[----:B------:R-:W-:Y:S02]  /*0310*/  CS2R R8, SRZ ;  /* 0x0000000000087805 */ /* 0x000fe4000001ff00 */
[----:B------:R-:W-:Y:S02]  /*0320*/  ISETP.GE.U32.AND P0, PT, R6, 0x8, PT ;  /* 0x000000080600780c */ /* 0x000fe40003f06070 */
[----:B------:R-:W-:Y:S02]  /*0330*/  CS2R R6, SRZ ;  /* 0x0000000000067805 */ /* 0x000fe4000001ff00 */
[----:B------:R-:W-:Y:S02]  /*0340*/  ISETP.GE.U32.AND P1, PT, R3, 0x8, PT ;  /* 0x000000080300780c */ /* 0x000fe40003f26070 */
[----:B------:R-:W-:Y:S02]  /*0350*/  IADD3.X R5, R5, R2, R14, P2, P3 ;  /* 0x0000000205057210 */ /* 0x000fe400017e640e */
[----:B------:R-:W-:Y:S01]  /*0360*/  LEA R12, P2, R11, UR4, 0x2 ;  /* 0x000000040b0c7c11 */ /* 0x000fe2000f8410ff */
[----:B------:R-:W1:Y:S01]  /*0370*/  LDC.64 R2, c[0x0][0x218] ;  /* 0x00008600ff027b82 */ /* 0x000e620000000a00 */
[----:B------:R-:W-:-:S02]  /*0380*/  LEA R14, P3, R4, UR4, 0x2 ;  /* 0x00000004040e7c11 */ /* 0x000fc4000f8610ff */
[----:B------:R-:W-:Y:S02]  /*0390*/  LEA.HI.X R13, R11, UR5, R10, 0x2, P2 ;  /* 0x000000050b0d7c11 */ /* 0x000fe400090f140a */
[----:B------:R-:W-:Y:S02]  /*03a0*/  CS2R R10, SRZ ;  /* 0x00000000000a7805 */ /* 0x000fe4000001ff00 */
[----:B------:R-:W-:Y:S02]  /*03b0*/  LEA.HI.X R15, R4, UR5, R5, 0x2, P3 ;  /* 0x00000005040f7c11 */ /* 0x000fe400098f1405 */
[----:B------:R-:W-:Y:S01]  /*03c0*/  CS2R R4, SRZ ;  /* 0x0000000000047805 */ /* 0x000fe2000001ff00 */
[----:B------:R-:W-:Y:S02]  /*03d0*/  ULDC.64 UR4, c[0x0][0x208] ;  /* 0x0000820000047ab9 */ /* 0x000fe40000000a00 */
[----:B------:R-:W2:Y:S04]  /*03e0*/  @!P0 LDG.E.128 R8, desc[UR4][R12.64+-0x5a00] ;  /* 0xffa600040c088981 */ /* 0x000ea8000c1e1d00 */
[----:B------:R-:W3:Y:S01]  /*03f0*/  @!P1 LDG.E.128 R4, desc[UR4][R14.64+-0x5a00] ;  /* 0xffa600040e049981 */ /* 0x000ee2000c1e1d00 */
[----:B-1----:R-:W-:Y:S01]  /*0400*/  IMAD.WIDE R2, R0, 0x4, R2 ;  /* 0x0000000400027825 */ /* 0x002fe200078e0202 */
[----:B--2---:R-:W-:-:S02]  /*0410*/  SEL R8, R8, RZ, !P0 ;  /* 0x000000ff08087207 */ /* 0x004fc40004000000 */
[----:B------:R-:W-:Y:S02]  /*0420*/  SEL R9, R9, RZ, !P0 ;  /* 0x000000ff09097207 */ /* 0x000fe40004000000 */
[----:B------:R-:W-:Y:S02]  /*0430*/  SEL R10, R10, RZ, !P0 ;  /* 0x000000ff0a0a7207 */ /* 0x000fe40004000000 */
[----:B------:R-:W-:Y:S02]  /*0440*/  SEL R11, R11, RZ, !P0 ;  /* 0x000000ff0b0b7207 */ /* 0x000fe40004000000 */
[----:B---3--:R-:W-:Y:S02]  /*0450*/  SEL R4, R4, RZ, !P1 ;  /* 0x000000ff04047207 */ /* 0x008fe40004800000 */
[----:B------:R-:W-:Y:S01]  /*0460*/  SEL R5, R5, RZ, !P1 ;  /* 0x000000ff05057207 */ /* 0x000fe20004800000 */
[----:B------:R-:W-:Y:S01]  /*0470*/  STG.E.128 desc[UR4][R2.64], R8 ;  /* 0x0000000802007986 */ /* 0x000fe2000c101d04 */
[----:B------:R-:W-:-:S02]  /*0480*/  SEL R6, R6, RZ, !P1 ;  /* 0x000000ff06067207 */ /* 0x000fc40004800000 */
[----:B------:R-:W-:-:S05]  /*0490*/  SEL R7, R7, RZ, !P1 ;  /* 0x000000ff07077207 */ /* 0x000fca0004800000 */
[----:B------:R-:W-:Y:S01]  /*04a0*/  STG.E.128 desc[UR4][R2.64+0x800], R4 ;  /* 0x0008000402007986 */ /* 0x000fe2000c101d04 */
[----:B------:R-:W-:Y:S05]  /*04b0*/  EXIT ;  /* 0x000000000000794d */ /* 0x000fea0003800000 */
.L_x_0:
[----:B------:R-:W-:-:S00]  /*04c0*/  BRA `(.L_x_0) ;  /* 0xfffffffc00fc7947 */ /* 0x000fc0000383ffff */
[----:B------:R-:W-:-:S00]  /*04d0*/  NOP ;  /* 0x0000000000007918 */ /* 0x000fc00000000000 */
        /* <DEDUP_REMOVED lines=10> */
.L_x_1:


//--------------------- .nv.constant0.triton_poi_fused_constant_pad_nd_32 --------------------------
	.section	.nv.constant0.triton_poi_fused_constant_pad_nd_32,"a",@progbits
	.sectionflags	@""
	.align	4
.nv.constant0.triton_poi_fused_constant_pad_nd_32:
	.zero		548
